//
// Generated by NVIDIA NVVM Compiler
//
// Compiler Build ID: CL-36424714
// Cuda compilation tools, release 13.0, V13.0.88
// Based on NVVM 20.0.0
//

.version 9.0
.target sm_100
.address_size 64

	// .globl	main_kernel
// _ZZ11main_kernelE8C_shared has been demoted
// _ZZ11main_kernelE10red_result has been demoted
// _ZZ11main_kernelE15red_buf_staging has been demoted

.visible .entry main_kernel(
	.param .u64 .ptr .align 1 main_kernel_param_0,
	.param .u64 .ptr .align 1 main_kernel_param_1
)
.maxntid 512
{
	.reg .pred 	%p<17>;
	.reg .b32 	%r<42>;
	.reg .b32 	%f<63>;
	.reg .b64 	%rd<15>;
	// demoted variable
	.shared .align 4 .b8 _ZZ11main_kernelE8C_shared[32];
	// demoted variable
	.shared .align 4 .b8 _ZZ11main_kernelE10red_result[4];
	// demoted variable
	.shared .align 4 .b8 _ZZ11main_kernelE15red_buf_staging[64];
	ld.param.u64 	%rd6, [main_kernel_param_0];
	ld.param.u64 	%rd5, [main_kernel_param_1];
	cvta.to.global.u64 	%rd7, %rd6;
	mov.u32 	%r1, %tid.x;
	and.b32  	%r2, %r1, 31;
	shr.u32 	%r10, %r1, 3;
	mov.u32 	%r11, _ZZ11main_kernelE15red_buf_staging;
	add.s32 	%r3, %r11, %r10;
	shl.b32 	%r12, %r1, 2;
	add.s32 	%r4, %r11, %r12;
	mul.wide.u32 	%rd8, %r1, 4;
	add.s64 	%rd9, %rd8, %rd7;
	add.s64 	%rd1, %rd9, 16384;
	mov.b32 	%r40, 0;
$L__BB0_1:
	mul.wide.u32 	%rd10, %r40, 262144;
	add.s64 	%rd14, %rd1, %rd10;
	mov.f32 	%f61, 0f00000000;
	mov.b32 	%r41, 0;
$L__BB0_2:
	ld.global.nc.f32 	%f10, [%rd14+-16384];
	fma.rn.f32 	%f11, %f10, %f10, %f61;
	ld.global.nc.f32 	%f12, [%rd14+-14336];
	fma.rn.f32 	%f13, %f12, %f12, %f11;
	ld.global.nc.f32 	%f14, [%rd14+-12288];
	fma.rn.f32 	%f15, %f14, %f14, %f13;
	ld.global.nc.f32 	%f16, [%rd14+-10240];
	fma.rn.f32 	%f17, %f16, %f16, %f15;
	ld.global.nc.f32 	%f18, [%rd14+-8192];
	fma.rn.f32 	%f19, %f18, %f18, %f17;
	ld.global.nc.f32 	%f20, [%rd14+-6144];
	fma.rn.f32 	%f21, %f20, %f20, %f19;
	ld.global.nc.f32 	%f22, [%rd14+-4096];
	fma.rn.f32 	%f23, %f22, %f22, %f21;
	ld.global.nc.f32 	%f24, [%rd14+-2048];
	fma.rn.f32 	%f25, %f24, %f24, %f23;
	ld.global.nc.f32 	%f26, [%rd14];
	fma.rn.f32 	%f27, %f26, %f26, %f25;
	ld.global.nc.f32 	%f28, [%rd14+2048];
	fma.rn.f32 	%f29, %f28, %f28, %f27;
	ld.global.nc.f32 	%f30, [%rd14+4096];
	fma.rn.f32 	%f31, %f30, %f30, %f29;
	ld.global.nc.f32 	%f32, [%rd14+6144];
	fma.rn.f32 	%f33, %f32, %f32, %f31;
	ld.global.nc.f32 	%f34, [%rd14+8192];
	fma.rn.f32 	%f35, %f34, %f34, %f33;
	ld.global.nc.f32 	%f36, [%rd14+10240];
	fma.rn.f32 	%f37, %f36, %f36, %f35;
	ld.global.nc.f32 	%f38, [%rd14+12288];
	fma.rn.f32 	%f39, %f38, %f38, %f37;
	ld.global.nc.f32 	%f40, [%rd14+14336];
	fma.rn.f32 	%f61, %f40, %f40, %f39;
	add.s32 	%r41, %r41, 16;
	add.s64 	%rd14, %rd14, 32768;
	setp.ne.s32 	%p1, %r41, 128;
	@%p1 bra 	$L__BB0_2;
	setp.ne.s32 	%p2, %r2, 0;
	// begin inline asm
	activemask.b32 %r14;
	// end inline asm
	mov.b32 	%r15, %f61;
	shfl.sync.down.b32	%r16|%p3, %r15, 16, 31, %r14;
	mov.b32 	%f41, %r16;
	add.f32 	%f42, %f61, %f41;
	mov.b32 	%r17, %f42;
	shfl.sync.down.b32	%r18|%p4, %r17, 8, 31, %r14;
	mov.b32 	%f43, %r18;
	add.f32 	%f44, %f42, %f43;
	mov.b32 	%r19, %f44;
	shfl.sync.down.b32	%r20|%p5, %r19, 4, 31, %r14;
	mov.b32 	%f45, %r20;
	add.f32 	%f46, %f44, %f45;
	mov.b32 	%r21, %f46;
	shfl.sync.down.b32	%r22|%p6, %r21, 2, 31, %r14;
	mov.b32 	%f47, %r22;
	add.f32 	%f48, %f46, %f47;
	mov.b32 	%r23, %f48;
	shfl.sync.down.b32	%r24|%p7, %r23, 1, 31, %r14;
	mov.b32 	%f49, %r24;
	add.f32 	%f4, %f48, %f49;
	@%p2 bra 	$L__BB0_5;
	st.shared.f32 	[%r3], %f4;
$L__BB0_5:
	setp.gt.u32 	%p8, %r1, 15;
	bar.sync 	0;
	@%p8 bra 	$L__BB0_7;
	ld.shared.f32 	%f62, [%r4];
$L__BB0_7:
	setp.ne.s32 	%p9, %r1, 0;
	// begin inline asm
	activemask.b32 %r25;
	// end inline asm
	mov.b32 	%r26, %f62;
	shfl.sync.down.b32	%r27|%p10, %r26, 8, 31, %r25;
	mov.b32 	%f50, %r27;
	add.f32 	%f51, %f62, %f50;
	mov.b32 	%r28, %f51;
	shfl.sync.down.b32	%r29|%p11, %r28, 4, 31, %r25;
	mov.b32 	%f52, %r29;
	add.f32 	%f53, %f51, %f52;
	mov.b32 	%r30, %f53;
	shfl.sync.down.b32	%r31|%p12, %r30, 2, 31, %r25;
	mov.b32 	%f54, %r31;
	add.f32 	%f55, %f53, %f54;
	mov.b32 	%r32, %f55;
	shfl.sync.down.b32	%r33|%p13, %r32, 1, 31, %r25;
	mov.b32 	%f56, %r33;
	add.f32 	%f62, %f55, %f56;
	@%p9 bra 	$L__BB0_9;
	st.volatile.shared.f32 	[_ZZ11main_kernelE10red_result], %f62;
$L__BB0_9:
	setp.ne.s32 	%p14, %r1, 0;
	bar.sync 	0;
	@%p14 bra 	$L__BB0_11;
	ld.volatile.shared.f32 	%f57, [_ZZ11main_kernelE10red_result];
	shl.b32 	%r34, %r40, 2;
	mov.u32 	%r35, _ZZ11main_kernelE8C_shared;
	add.s32 	%r36, %r35, %r34;
	st.shared.f32 	[%r36], %f57;
$L__BB0_11:
	add.s32 	%r40, %r40, 1;
	setp.ne.s32 	%p15, %r40, 8;
	@%p15 bra 	$L__BB0_1;
	bar.sync 	0;
	setp.gt.u32 	%p16, %r1, 7;
	@%p16 bra 	$L__BB0_14;
	mov.u32 	%r38, _ZZ11main_kernelE8C_shared;
	add.s32 	%r39, %r38, %r12;
	ld.shared.f32 	%f58, [%r39];
	sqrt.rn.f32 	%f59, %f58;
	cvta.to.global.u64 	%rd11, %rd5;
	add.s64 	%rd13, %rd11, %rd8;
	st.global.f32 	[%rd13], %f59;
$L__BB0_14:
	ret;

}


// ===== COMPILED SASS (sm_100) =====

	.target	sm_100

	.elftype	@"ET_EXEC"


//--------------------- .note.nv.tkinfo           --------------------------
	.section	.note.nv.tkinfo,"",@"SHT_NOTE"
	.sectionflags	@"SHF_NOTE_NV_TKINFO"
	.tkinfo
        /*0018*/ 	.word	0x00000002
        /*0030*/ 	.string	""
        /*0030*/ 	.string	"ptxas"
        /*0030*/ 	.string	"Cuda compilation tools, release 13.0, V13.0.88"
        /*0030*/ 	.string	"Build cuda_13.0.r13.0/compiler.36424714_0"
        /*0030*/ 	.string	"-arch sm_100 -m 64 "



//--------------------- .note.nv.cuinfo           --------------------------
	.section	.note.nv.cuinfo,"",@"SHT_NOTE"
	.sectionflags	@"SHF_NOTE_NV_CUINFO"
        /*0018*/ 	.short	0x0002
        /*001a*/ 	.short	0x0064
        /*001c*/ 	.short	0x0082
	.zero		2


//--------------------- .nv.info                  --------------------------
	.section	.nv.info,"",@"SHT_CUDA_INFO"
	.align	4


	//----- nvinfo : EIATTR_REGCOUNT
	.align		4
        /*0000*/ 	.byte	0x04, 0x2f
        /*0002*/ 	.short	(.L_1 - .L_0)
	.align		4
.L_0:
        /*0004*/ 	.word	index@(main_kernel)
        /*0008*/ 	.word	0x0000001f


	//----- nvinfo : EIATTR_FRAME_SIZE
	.align		4
.L_1:
        /*000c*/ 	.byte	0x04, 0x11
        /*000e*/ 	.short	(.L_3 - .L_2)
	.align		4
.L_2:
        /*0010*/ 	.word	index@($__internal_0_$__cuda_sm20_sqrt_rn_f32_slowpath)
        /*0014*/ 	.word	0x00000000


	//----- nvinfo : EIATTR_FRAME_SIZE
	.align		4
.L_3:
        /*0018*/ 	.byte	0x04, 0x11
        /*001a*/ 	.short	(.L_5 - .L_4)
	.align		4
.L_4:
        /*001c*/ 	.word	index@(main_kernel)
        /*0020*/ 	.word	0x00000000


	//----- nvinfo : EIATTR_MIN_STACK_SIZE
	.align		4
.L_5:
        /*0024*/ 	.byte	0x04, 0x12
        /*0026*/ 	.short	(.L_7 - .L_6)
	.align		4
.L_6:
        /*0028*/ 	.word	index@(main_kernel)
        /*002c*/ 	.word	0x00000000
.L_7:


//--------------------- .nv.compat                --------------------------
	.section	.nv.compat,"",@"SHT_CUDA_COMPAT_INFO"
	.align	4
        /*0000*/ 	.byte	0x02, 0x09, 0x00, 0x00, 0x02, 0x02, 0x01, 0x00, 0x02, 0x05, 0x05, 0x00, 0x03, 0x07, 0x01, 0x01
        /*0010*/ 	.byte	0x02, 0x03, 0x00, 0x00, 0x02, 0x06, 0x01, 0x00, 0x04, 0x0b, 0x08, 0x00, 0x01, 0x00, 0x00, 0x00
        /*0020*/ 	.byte	0x00, 0x00, 0x00, 0x00


//--------------------- .nv.info.main_kernel      --------------------------
	.section	.nv.info.main_kernel,"",@"SHT_CUDA_INFO"
	.sectionflags	@""
	.align	4


	//----- nvinfo : EIATTR_CUDA_API_VERSION
	.align		4
        /*0000*/ 	.byte	0x04, 0x37
        /*0002*/ 	.short	(.L_9 - .L_8)
.L_8:
        /*0004*/ 	.word	0x00000082


	//----- nvinfo : EIATTR_KPARAM_INFO
	.align		4
.L_9:
        /*0008*/ 	.byte	0x04, 0x17
        /*000a*/ 	.short	(.L_11 - .L_10)
.L_10:
        /*000c*/ 	.word	0x00000000
        /*0010*/ 	.short	0x0001
        /*0012*/ 	.short	0x0008
        /*0014*/ 	.byte	0x00, 0xf5, 0x21, 0x00


	//----- nvinfo : EIATTR_KPARAM_INFO
	.align		4
.L_11:
        /*0018*/ 	.byte	0x04, 0x17
        /*001a*/ 	.short	(.L_13 - .L_12)
.L_12:
        /*001c*/ 	.word	0x00000000
        /*0020*/ 	.short	0x0000
        /*0022*/ 	.short	0x0000
        /*0024*/ 	.byte	0x00, 0xf5, 0x21, 0x00


	//----- nvinfo : EIATTR_SPARSE_MMA_MASK
	.align		4
.L_13:
        /*0028*/ 	.byte	0x03, 0x50
        /*002a*/ 	.short	0x0000


	//----- nvinfo : EIATTR_MAXREG_COUNT
	.align		4
        /*002c*/ 	.byte	0x03, 0x1b
        /*002e*/ 	.short	0x0080


	//----- nvinfo : EIATTR_NUM_BARRIERS
	.align		4
        /*0030*/ 	.byte	0x02, 0x4c
        /*0032*/ 	.byte	0x01
	.zero		1


	//----- nvinfo : EIATTR_MERCURY_ISA_VERSION
	.align		4
        /*0034*/ 	.byte	0x03, 0x5f
        /*0036*/ 	.short	0x0101


	//----- nvinfo : EIATTR_COOP_GROUP_MASK_REGIDS
	.align		4
        /*0038*/ 	.byte	0x04, 0x29
        /*003a*/ 	.short	(.L_15 - .L_14)


	//   ....[0]....
.L_14:
        /*003c*/ 	.word	0x05000000


	//   ....[1]....
        /*0040*/ 	.word	0x05000000


	//   ....[2]....
        /*0044*/ 	.word	0x05000000


	//   ....[3]....
        /*0048*/ 	.word	0x05000000


	//   ....[4]....
        /*004c*/ 	.word	0x05000000


	//   ....[5]....
        /*0050*/ 	.word	0x05000004


	//   ....[6]....
        /*0054*/ 	.word	0x05000004


	//   ....[7]....
        /*0058*/ 	.word	0x05000004


	//   ....[8]....
        /*005c*/ 	.word	0x05000004


	//----- nvinfo : EIATTR_COOP_GROUP_INSTR_OFFSETS
	.align		4
.L_15:
        /*0060*/ 	.byte	0x04, 0x28
        /*0062*/ 	.short	(.L_17 - .L_16)


	//   ....[0]....
.L_16:
        /*0064*/ 	.word	0x00001120


	//   ....[1]....
        /*0068*/ 	.word	0x00001140


	//   ....[2]....
        /*006c*/ 	.word	0x00001160


	//   ....[3]....
        /*0070*/ 	.word	0x00001180


	//   ....[4]....
        /*0074*/ 	.word	0x000011a0


	//   ....[5]....
        /*0078*/ 	.word	0x00001200


	//   ....[6]....
        /*007c*/ 	.word	0x00001220


	//   ....[7]....
        /*0080*/ 	.word	0x00001250


	//   ....[8]....
        /*0084*/ 	.word	0x00001280


	//----- nvinfo : EIATTR_VRC_CTA_INIT_COUNT
	.align		4
.L_17:
        /*0088*/ 	.byte	0x02, 0x4a
	.zero		1
	.zero		1


	//----- nvinfo : EIATTR_EXIT_INSTR_OFFSETS
	.align		4
        /*008c*/ 	.byte	0x04, 0x1c
        /*008e*/ 	.short	(.L_19 - .L_18)


	//   ....[0]....
.L_18:
        /*0090*/ 	.word	0x00001390


	//   ....[1]....
        /*0094*/ 	.word	0x000014f0


	//----- nvinfo : EIATTR_MAX_THREADS
	.align		4
.L_19:
        /*0098*/ 	.byte	0x04, 0x05
        /*009a*/ 	.short	(.L_21 - .L_20)
.L_20:
        /*009c*/ 	.word	0x00000200
        /*00a0*/ 	.word	0x00000001
        /*00a4*/ 	.word	0x00000001


	//----- nvinfo : EIATTR_CRS_STACK_SIZE
	.align		4
.L_21:
        /*00a8*/ 	.byte	0x04, 0x1e
        /*00aa*/ 	.short	(.L_23 - .L_22)
.L_22:
        /*00ac*/ 	.word	0x00000000


	//----- nvinfo : EIATTR_CBANK_PARAM_SIZE
	.align		4
.L_23:
        /*00b0*/ 	.byte	0x03, 0x19
        /*00b2*/ 	.short	0x0010


	//----- nvinfo : EIATTR_PARAM_CBANK
	.align		4
        /*00b4*/ 	.byte	0x04, 0x0a
        /*00b6*/ 	.short	(.L_25 - .L_24)
	.align		4
.L_24:
        /*00b8*/ 	.word	index@(.nv.constant0.main_kernel)
        /*00bc*/ 	.short	0x0380
        /*00be*/ 	.short	0x0010


	//----- nvinfo : EIATTR_SW_WAR
	.align		4
.L_25:
        /*00c0*/ 	.byte	0x04, 0x36
        /*00c2*/ 	.short	(.L_27 - .L_26)
.L_26:
        /*00c4*/ 	.word	0x00000008
.L_27:


//--------------------- .nv.callgraph             --------------------------
	.section	.nv.callgraph,"",@"SHT_CUDA_CALLGRAPH"
	.align	4
	.sectionentsize	8
	.align		4
        /*0000*/ 	.word	0x00000000
	.align		4
        /*0004*/ 	.word	0xffffffff
	.align		4
        /*0008*/ 	.word	0x00000000
	.align		4
        /*000c*/ 	.word	0xfffffffe
	.align		4
        /*0010*/ 	.word	0x00000000
	.align		4
        /*0014*/ 	.word	0xfffffffd
	.align		4
        /*0018*/ 	.word	0x00000000
	.align		4
        /*001c*/ 	.word	0xfffffffc


//--------------------- .text.main_kernel         --------------------------
	.section	.text.main_kernel,"ax",@progbits
	.align	128
        .global         main_kernel
        .type           main_kernel,@function
        .size           main_kernel,(.L_x_6 - main_kernel)
        .other          main_kernel,@"STO_CUDA_ENTRY STV_DEFAULT"
main_kernel:
.text.main_kernel:
[----:B------:R-:W-:Y:S01]  /*0000*/  LDC R1, c[0x0][0x37c] ;  /* 0x0000df00ff017b82 */ /* 0x000fe20000000800 */
[----:B------:R-:W0:Y:S07]  /*0010*/  S2R R6, SR_TID.X ;  /* 0x0000000000067919 */ /* 0x000e2e0000002100 */
[----:B------:R-:W0:Y:S01]  /*0020*/  LDC.64 R2, c[0x0][0x380] ;  /* 0x0000e000ff027b82 */ /* 0x000e220000000a00 */
[----:B------:R-:W-:Y:S01]  /*0030*/  UMOV UR4, 0x400 ;  /* 0x0000040000047882 */ /* 0x000fe20000000000 */
[----:B------:R-:W-:Y:S01]  /*0040*/  HFMA2 R11, -RZ, RZ, 0, 0 ;  /* 0x00000000ff0b7431 */ /* 0x000fe200000001ff */
[----:B------:R-:W-:Y:S01]  /*0050*/  UIADD3 UR4, UPT, UPT, UR4, 0x24, URZ ;  /* 0x0000002404047890 */ /* 0x000fe2000fffe0ff */
[----:B------:R-:W1:Y:S04]  /*0060*/  LDCU.64 UR6, c[0x0][0x358] ;  /* 0x00006b00ff0677ac */ /* 0x000e680008000a00 */
[----:B------:R-:W2:Y:S01]  /*0070*/  S2UR UR5, SR_CgaCtaId ;  /* 0x00000000000579c3 */ /* 0x000ea20000008800 */
[----:B0-----:R-:W-:Y:S01]  /*0080*/  IMAD.WIDE.U32 R2, R6, 0x4, R2 ;  /* 0x0000000406027825 */ /* 0x001fe200078e0002 */
[----:B--2---:R-:W-:-:S02]  /*0090*/  ULEA UR4, UR5, UR4, 0x18 ;  /* 0x0000000405047291 */ /* 0x004fc4000f8ec0ff */
[----:B------:R-:W-:-:S04]  /*00a0*/  IADD3 R2, P0, PT, R2, 0x4000, RZ ;  /* 0x0000400002027810 */ /* 0x000fc80007f1e0ff */
[C---:B------:R-:W-:Y:S02]  /*00b0*/  LEA.HI R8, R6.reuse, UR4, RZ, 0x1d ;  /* 0x0000000406087c11 */ /* 0x040fe4000f8fe8ff */
[----:B------:R-:W-:Y:S02]  /*00c0*/  IADD3.X R3, PT, PT, RZ, R3, RZ, P0, !PT ;  /* 0x00000003ff037210 */ /* 0x000fe400007fe4ff */
[----:B-1----:R-:W-:-:S07]  /*00d0*/  LEA R9, R6, UR4, 0x2 ;  /* 0x0000000406097c11 */ /* 0x002fce000f8e10ff */
.L_x_0:
[----:B------:R-:W-:-:S05]  /*00e0*/  IMAD.WIDE.U32 R4, R11, 0x40000, R2 ;  /* 0x000400000b047825 */ /* 0x000fca00078e0002 */
[----:B------:R-:W2:Y:S04]  /*00f0*/  LDG.E.CONSTANT R0, desc[UR6][R4.64+-0x4000] ;  /* 0xffc0000604007981 */ /* 0x000ea8000c1e9900 */
[----:B------:R-:W3:Y:S04]  /*0100*/  LDG.E.CONSTANT R25, desc[UR6][R4.64+-0x3800] ;  /* 0xffc8000604197981 */ /* 0x000ee8000c1e9900 */
[----:B------:R-:W4:Y:S04]  /*0110*/  LDG.E.CONSTANT R27, desc[UR6][R4.64+-0x3000] ;  /* 0xffd00006041b7981 */ /* 0x000f28000c1e9900 */
[----:B------:R-:W5:Y:S04]  /*0120*/  LDG.E.CONSTANT R19, desc[UR6][R4.64+-0x2800] ;  /* 0xffd8000604137981 */ /* 0x000f68000c1e9900 */
        /* <DEDUP_REMOVED lines=13> */
[----:B------:R-:W5:Y:S01]  /*0200*/  LDG.E.CONSTANT R10, desc[UR6][R4.64+0x4800] ;  /* 0x00480006040a7981 */ /* 0x000f62000c1e9900 */
[----:B--2---:R-:W-:-:S04]  /*0210*/  FFMA R0, R0, R0, RZ ;  /* 0x0000000000007223 */ /* 0x004fc800000000ff */
[----:B---3--:R-:W-:-:S04]  /*0220*/  FFMA R0, R25, R25, R0 ;  /* 0x0000001919007223 */ /* 0x008fc80000000000 */
[----:B----4-:R-:W-:Y:S02]  /*0230*/  FFMA R28, R27, R27, R0 ;  /* 0x0000001b1b1c7223 */ /* 0x010fe40000000000 */
[----:B------:R-:W2:Y:S02]  /*0240*/  LDG.E.CONSTANT R0, desc[UR6][R4.64+0x5000] ;  /* 0x0050000604007981 */ /* 0x000ea4000c1e9900 */
[----:B-----5:R-:W-:Y:S02]  /*0250*/  FFMA R25, R19, R19, R28 ;  /* 0x0000001313197223 */ /* 0x020fe4000000001c */
[----:B------:R-:W3:Y:S02]  /*0260*/  LDG.E.CONSTANT R19, desc[UR6][R4.64+0x5800] ;  /* 0x0058000604137981 */ /* 0x000ee4000c1e9900 */
[----:B------:R-:W-:Y:S02]  /*0270*/  FFMA R28, R18, R18, R25 ;  /* 0x00000012121c7223 */ /* 0x000fe40000000019 */
[----:B------:R-:W4:Y:S02]  /*0280*/  LDG.E.CONSTANT R18, desc[UR6][R4.64+0x6000] ;  /* 0x0060000604127981 */ /* 0x000f24000c1e9900 */
[----:B------:R-:W-:-:S02]  /*0290*/  FFMA R25, R17, R17, R28 ;  /* 0x0000001111197223 */ /* 0x000fc4000000001c */
[----:B------:R-:W5:Y:S02]  /*02a0*/  LDG.E.CONSTANT R17, desc[UR6][R4.64+0x6800] ;  /* 0x0068000604117981 */ /* 0x000f64000c1e9900 */
[----:B------:R-:W-:Y:S02]  /*02b0*/  FFMA R28, R16, R16, R25 ;  /* 0x00000010101c7223 */ /* 0x000fe40000000019 */
[----:B------:R-:W5:Y:S02]  /*02c0*/  LDG.E.CONSTANT R16, desc[UR6][R4.64+0x7000] ;  /* 0x0070000604107981 */ /* 0x000f64000c1e9900 */
[----:B------:R-:W-:Y:S02]  /*02d0*/  FFMA R25, R21, R21, R28 ;  /* 0x0000001515197223 */ /* 0x000fe4000000001c */
[----:B------:R-:W5:Y:S02]  /*02e0*/  LDG.E.CONSTANT R21, desc[UR6][R4.64+0x7800] ;  /* 0x0078000604157981 */ /* 0x000f64000c1e9900 */
        /* <DEDUP_REMOVED lines=20> */
[----:B--2---:R-:W-:Y:S02]  /*0430*/  FFMA R26, R0, R0, R27 ;  /* 0x00000000001a7223 */ /* 0x004fe4000000001b */
[----:B------:R-:W2:Y:S02]  /*0440*/  LDG.E.CONSTANT R0, desc[UR6][R4.64+0xd000] ;  /* 0x00d0000604007981 */ /* 0x000ea4000c1e9900 */
[----:B---3--:R-:W-:Y:S02]  /*0450*/  FFMA R27, R19, R19, R26 ;  /* 0x00000013131b7223 */ /* 0x008fe4000000001a */
[----:B------:R-:W3:Y:S02]  /*0460*/  LDG.E.CONSTANT R19, desc[UR6][R4.64+0xd800] ;  /* 0x00d8000604137981 */ /* 0x000ee4000c1e9900 */
[----:B----4-:R-:W-:-:S02]  /*0470*/  FFMA R26, R18, R18, R27 ;  /* 0x00000012121a7223 */ /* 0x010fc4000000001b */
[----:B------:R-:W4:Y:S02]  /*0480*/  LDG.E.CONSTANT R18, desc[UR6][R4.64+0xe000] ;  /* 0x00e0000604127981 */ /* 0x000f24000c1e9900 */
[----:B-----5:R-:W-:Y:S02]  /*0490*/  FFMA R27, R17, R17, R26 ;  /* 0x00000011111b7223 */ /* 0x020fe4000000001a */
        /* <DEDUP_REMOVED lines=25> */
[----:B--2---:R-:W-:Y:S02]  /*0630*/  FFMA R26, R0, R0, R27 ;  /* 0x00000000001a7223 */ /* 0x004fe4000000001b */
[----:B------:R-:W2:Y:S02]  /*0640*/  LDG.E.CONSTANT R0, desc[UR6][R4.64+0x15000] ;  /* 0x0150000604007981 */ /* 0x000ea4000c1e9900 */
[----:B---3--:R-:W-:-:S02]  /*0650*/  FFMA R27, R19, R19, R26 ;  /* 0x00000013131b7223 */ /* 0x008fc4000000001a */
[----:B------:R-:W3:Y:S02]  /*0660*/  LDG.E.CONSTANT R19, desc[UR6][R4.64+0x15800] ;  /* 0x0158000604137981 */ /* 0x000ee4000c1e9900 */
[----:B----4-:R-:W-:Y:S02]  /*0670*/  FFMA R26, R18, R18, R27 ;  /* 0x00000012121a7223 */ /* 0x010fe4000000001b */
[----:B------:R-:W4:Y:S02]  /*0680*/  LDG.E.CONSTANT R18, desc[UR6][R4.64+0x16000] ;  /* 0x0160000604127981 */ /* 0x000f24000c1e9900 */
[----:B-----5:R-:W-:Y:S02]  /*0690*/  FFMA R27, R17, R17, R26 ;  /* 0x00000011111b7223 */ /* 0x020fe4000000001a */
        /* <DEDUP_REMOVED lines=25> */
[----:B--2---:R-:W-:-:S02]  /*0830*/  FFMA R26, R0, R0, R27 ;  /* 0x00000000001a7223 */ /* 0x004fc4000000001b */
[----:B------:R-:W2:Y:S02]  /*0840*/  LDG.E.CONSTANT R0, desc[UR6][R4.64+0x1d000] ;  /* 0x01d0000604007981 */ /* 0x000ea4000c1e9900 */
[----:B---3--:R-:W-:Y:S02]  /*0850*/  FFMA R27, R19, R19, R26 ;  /* 0x00000013131b7223 */ /* 0x008fe4000000001a */
[----:B------:R-:W3:Y:S02]  /*0860*/  LDG.E.CONSTANT R19, desc[UR6][R4.64+0x1d800] ;  /* 0x01d8000604137981 */ /* 0x000ee4000c1e9900 */
[----:B----4-:R-:W-:Y:S02]  /*0870*/  FFMA R26, R18, R18, R27 ;  /* 0x00000012121a7223 */ /* 0x010fe4000000001b */
[----:B------:R-:W4:Y:S02]  /*0880*/  LDG.E.CONSTANT R18, desc[UR6][R4.64+0x1e000] ;  /* 0x01e0000604127981 */ /* 0x000f24000c1e9900 */
[----:B-----5:R-:W-:-:S02]  /*0890*/  FFMA R27, R17, R17, R26 ;  /* 0x00000011111b7223 */ /* 0x020fc4000000001a */
        /* <DEDUP_REMOVED lines=114> */
[----:B------:R-:W5:Y:S04]  /*0fc0*/  LDG.E.CONSTANT R14, desc[UR6][R4.64+0x3b000] ;  /* 0x03b00006040e7981 */ /* 0x000f68000c1e9900 */
[----:B------:R-:W5:Y:S01]  /*0fd0*/  LDG.E.CONSTANT R26, desc[UR6][R4.64+0x3b800] ;  /* 0x03b80006041a7981 */ /* 0x000f62000c1e9900 */
[----:B------:R-:W-:-:S04]  /*0fe0*/  FFMA R13, R13, R13, R28 ;  /* 0x0000000d0d0d7223 */ /* 0x000fc8000000001c */
[----:B------:R-:W-:-:S04]  /*0ff0*/  FFMA R13, R12, R12, R13 ;  /* 0x0000000c0c0d7223 */ /* 0x000fc8000000000d */
[----:B------:R-:W-:Y:S01]  /*1000*/  FFMA R13, R10, R10, R13 ;  /* 0x0000000a0a0d7223 */ /* 0x000fe2000000000d */
[C---:B------:R-:W-:Y:S02]  /*1010*/  LOP3.LUT P0, RZ, R6.reuse, 0x1f, RZ, 0xc0, !PT ;  /* 0x0000001f06ff7812 */ /* 0x040fe4000780c0ff */
[----:B------:R-:W-:Y:S01]  /*1020*/  ISETP.GT.U32.AND P1, PT, R6, 0xf, PT ;  /* 0x0000000f0600780c */ /* 0x000fe20003f24070 */
[----:B--2---:R-:W-:-:S04]  /*1030*/  FFMA R0, R0, R0, R13 ;  /* 0x0000000000007223 */ /* 0x004fc8000000000d */
[----:B---3--:R-:W-:-:S04]  /*1040*/  FFMA R19, R19, R19, R0 ;  /* 0x0000001313137223 */ /* 0x008fc80000000000 */
[----:B----4-:R-:W-:-:S04]  /*1050*/  FFMA R18, R18, R18, R19 ;  /* 0x0000001212127223 */ /* 0x010fc80000000013 */
[----:B-----5:R-:W-:-:S04]  /*1060*/  FFMA R17, R17, R17, R18 ;  /* 0x0000001111117223 */ /* 0x020fc80000000012 */
[----:B------:R-:W-:-:S04]  /*1070*/  FFMA R16, R16, R16, R17 ;  /* 0x0000001010107223 */ /* 0x000fc80000000011 */
[----:B------:R-:W-:-:S04]  /*1080*/  FFMA R21, R21, R21, R16 ;  /* 0x0000001515157223 */ /* 0x000fc80000000010 */
[----:B------:R-:W-:-:S04]  /*1090*/  FFMA R22, R22, R22, R21 ;  /* 0x0000001616167223 */ /* 0x000fc80000000015 */
[----:B------:R-:W-:-:S04]  /*10a0*/  FFMA R25, R25, R25, R22 ;  /* 0x0000001919197223 */ /* 0x000fc80000000016 */
[----:B------:R-:W-:-:S04]  /*10b0*/  FFMA R24, R24, R24, R25 ;  /* 0x0000001818187223 */ /* 0x000fc80000000019 */
[----:B------:R-:W-:-:S04]  /*10c0*/  FFMA R23, R23, R23, R24 ;  /* 0x0000001717177223 */ /* 0x000fc80000000018 */
[----:B------:R-:W-:-:S04]  /*10d0*/  FFMA R20, R20, R20, R23 ;  /* 0x0000001414147223 */ /* 0x000fc80000000017 */
[----:B------:R-:W-:-:S04]  /*10e0*/  FFMA R15, R15, R15, R20 ;  /* 0x0000000f0f0f7223 */ /* 0x000fc80000000014 */
[----:B------:R-:W-:Y:S01]  /*10f0*/  FFMA R15, R14, R14, R15 ;  /* 0x0000000e0e0f7223 */ /* 0x000fe2000000000f */
[----:B------:R-:W-:-:S03]  /*1100*/  VOTE.ANY R0, PT, PT ;  /* 0x0000000000007806 */ /* 0x000fc600038e0100 */
[----:B------:R-:W-:-:S05]  /*1110*/  FFMA R15, R26, R26, R15 ;  /* 0x0000001a1a0f7223 */ /* 0x000fca000000000f */
[----:B------:R-:W0:Y:S02]  /*1120*/  SHFL.DOWN PT, R4, R15, 0x10, 0x1f ;  /* 0x0a001f000f047f89 */ /* 0x000e2400000e0000 */
[----:B0-----:R-:W-:-:S05]  /*1130*/  FADD R5, R15, R4 ;  /* 0x000000040f057221 */ /* 0x001fca0000000000 */
        /* <DEDUP_REMOVED lines=8> */
[----:B------:R-:W-:Y:S01]  /*11c0*/  @!P0 STS [R8], R15 ;  /* 0x0000000f08008388 */ /* 0x000fe20000000800 */
[----:B------:R-:W-:Y:S06]  /*11d0*/  BAR.SYNC.DEFER_BLOCKING 0x0 ;  /* 0x0000000000007b1d */ /* 0x000fec0000010000 */
[----:B------:R-:W0:Y:S01]  /*11e0*/  @!P1 LDS R7, [R9] ;  /* 0x0000000009079984 */ /* 0x000e220000000800 */
[----:B------:R-:W-:-:S03]  /*11f0*/  VOTE.ANY R4, PT, PT ;  /* 0x0000000000047806 */ /* 0x000fc600038e0100 */
[----:B0-----:R-:W0:Y:S02]  /*1200*/  SHFL.DOWN PT, R10, R7, 0x8, 0x1f ;  /* 0x09001f00070a7f89 */ /* 0x001e2400000e0000 */
[----:B0-----:R-:W-:-:S05]  /*1210*/  FADD R5, R10, R7 ;  /* 0x000000070a057221 */ /* 0x001fca0000000000 */
[----:B------:R-:W0:Y:S01]  /*1220*/  SHFL.DOWN PT, R10, R5, 0x4, 0x1f ;  /* 0x08801f00050a7f89 */ /* 0x000e2200000e0000 */
[----:B------:R-:W-:Y:S01]  /*1230*/  ISETP.NE.AND P0, PT, R6, RZ, PT ;  /* 0x000000ff0600720c */ /* 0x000fe20003f05270 */
[----:B0-----:R-:W-:-:S05]  /*1240*/  FADD R13, R5, R10 ;  /* 0x0000000a050d7221 */ /* 0x001fca0000000000 */
[----:B------:R-:W0:Y:S07]  /*1250*/  SHFL.DOWN PT, R0, R13, 0x2, 0x1f ;  /* 0x08401f000d007f89 */ /* 0x000e2e00000e0000 */
[----:B------:R-:W1:Y:S01]  /*1260*/  @!P0 S2R R17, SR_CgaCtaId ;  /* 0x0000000000118919 */ /* 0x000e620000008800 */
[----:B0-----:R-:W-:-:S05]  /*1270*/  FADD R15, R13, R0 ;  /* 0x000000000d0f7221 */ /* 0x001fca0000000000 */
[----:B------:R-:W0:Y:S01]  /*1280*/  SHFL.DOWN PT, R0, R15, 0x1, 0x1f ;  /* 0x08201f000f007f89 */ /* 0x000e2200000e0000 */
[----:B------:R-:W-:Y:S01]  /*1290*/  @!P0 MOV R10, 0x400 ;  /* 0x00000400000a8802 */ /* 0x000fe20000000f00 */
[----:B------:R-:W2:Y:S03]  /*12a0*/  @!P0 S2R R19, SR_CgaCtaId ;  /* 0x0000000000138919 */ /* 0x000ea60000008800 */
[----:B-1----:R-:W-:Y:S01]  /*12b0*/  @!P0 LEA R10, R17, R10, 0x18 ;  /* 0x0000000a110a8211 */ /* 0x002fe200078ec0ff */
[----:B0-----:R-:W-:-:S05]  /*12c0*/  FADD R7, R15, R0 ;  /* 0x000000000f077221 */ /* 0x001fca0000000000 */
[----:B------:R-:W-:Y:S01]  /*12d0*/  @!P0 STS [R10+0x20], R7 ;  /* 0x000020070a008388 */ /* 0x000fe20000000800 */
[----:B------:R-:W-:-:S04]  /*12e0*/  @!P0 MOV R12, 0x400 ;  /* 0x00000400000c8802 */ /* 0x000fc80000000f00 */
[----:B--2---:R-:W-:Y:S01]  /*12f0*/  @!P0 LEA R12, R19, R12, 0x18 ;  /* 0x0000000c130c8211 */ /* 0x004fe200078ec0ff */
[----:B------:R-:W-:Y:S06]  /*1300*/  BAR.SYNC.DEFER_BLOCKING 0x0 ;  /* 0x0000000000007b1d */ /* 0x000fec0000010000 */
[----:B------:R-:W0:Y:S01]  /*1310*/  @!P0 LDS R0, [R12+0x20] ;  /* 0x000020000c008984 */ /* 0x000e220000000800 */
[C---:B------:R-:W-:Y:S02]  /*1320*/  @!P0 LEA R5, R11.reuse, R12, 0x2 ;  /* 0x0000000c0b058211 */ /* 0x040fe400078e10ff */
[----:B------:R-:W-:-:S03]  /*1330*/  IADD3 R11, PT, PT, R11, 0x1, RZ ;  /* 0x000000010b0b7810 */ /* 0x000fc60007ffe0ff */
[----:B0-----:R0:W-:Y:S01]  /*1340*/  @!P0 STS [R5], R0 ;  /* 0x0000000005008388 */ /* 0x0011e20000000800 */
[----:B------:R-:W-:-:S13]  /*1350*/  ISETP.NE.AND P0, PT, R11, 0x8, PT ;  /* 0x000000080b00780c */ /* 0x000fda0003f05270 */
[----:B0-----:R-:W-:Y:S05]  /*1360*/  @P0 BRA `(.L_x_0) ;  /* 0xffffffec005c0947 */ /* 0x001fea000383ffff */
[----:B------:R-:W-:Y:S01]  /*1370*/  BAR.SYNC.DEFER_BLOCKING 0x0 ;  /* 0x0000000000007b1d */ /* 0x000fe20000010000 */
[----:B------:R-:W-:-:S13]  /*1380*/  ISETP.GT.U32.AND P0, PT, R6, 0x7, PT ;  /* 0x000000070600780c */ /* 0x000fda0003f04070 */
[----:B------:R-:W-:Y:S05]  /*1390*/  @P0 EXIT ;  /* 0x000000000000094d */ /* 0x000fea0003800000 */
[----:B------:R-:W0:Y:S01]  /*13a0*/  S2UR UR5, SR_CgaCtaId ;  /* 0x00000000000579c3 */ /* 0x000e220000008800 */
[----:B------:R-:W-:Y:S01]  /*13b0*/  UMOV UR4, 0x400 ;  /* 0x0000040000047882 */ /* 0x000fe20000000000 */
[----:B------:R-:W-:Y:S01]  /*13c0*/  BSSY.RECONVERGENT B0, `(.L_x_1) ;  /* 0x000000f000007945 */ /* 0x000fe20003800200 */
[----:B0-----:R-:W-:-:S06]  /*13d0*/  ULEA UR4, UR5, UR4, 0x18 ;  /* 0x0000000405047291 */ /* 0x001fcc000f8ec0ff */
[----:B------:R-:W-:-:S06]  /*13e0*/  LEA R0, R6, UR4, 0x2 ;  /* 0x0000000406007c11 */ /* 0x000fcc000f8e10ff */
[----:B------:R-:W0:Y:S02]  /*13f0*/  LDS R0, [R0] ;  /* 0x0000000000007984 */ /* 0x000e240000000800 */
[----:B0-----:R-:W-:Y:S01]  /*1400*/  IADD3 R2, PT, PT, R0, -0xd000000, RZ ;  /* 0xf300000000027810 */ /* 0x001fe20007ffe0ff */
[----:B------:R0:W1:Y:S03]  /*1410*/  MUFU.RSQ R3, R0 ;  /* 0x0000000000037308 */ /* 0x0000660000001400 */
[----:B------:R-:W-:-:S13]  /*1420*/  ISETP.GT.U32.AND P0, PT, R2, 0x727fffff, PT ;  /* 0x727fffff0200780c */ /* 0x000fda0003f04070 */
[----:B0-----:R-:W-:Y:S05]  /*1430*/  @!P0 BRA `(.L_x_2) ;  /* 0x00000000000c8947 */ /* 0x001fea0003800000 */
[----:B------:R-:W-:-:S07]  /*1440*/  MOV R8, 0x1460 ;  /* 0x0000146000087802 */ /* 0x000fce0000000f00 */
[----:B-1----:R-:W-:Y:S05]  /*1450*/  CALL.REL.NOINC `($__internal_0_$__cuda_sm20_sqrt_rn_f32_slowpath) ;  /* 0x0000000000287944 */ /* 0x002fea0003c00000 */
[----:B------:R-:W-:Y:S05]  /*1460*/  BRA `(.L_x_3) ;  /* 0x0000000000107947 */ /* 0x000fea0003800000 */
.L_x_2:
[----:B-1----:R-:W-:Y:S01]  /*1470*/  FMUL.FTZ R5, R0, R3 ;  /* 0x0000000300057220 */ /* 0x002fe20000410000 */
[----:B------:R-:W-:-:S03]  /*1480*/  FMUL.FTZ R3, R3, 0.5 ;  /* 0x3f00000003037820 */ /* 0x000fc60000410000 */
[----:B------:R-:W-:-:S04]  /*1490*/  FFMA R0, -R5, R5, R0 ;  /* 0x0000000505007223 */ /* 0x000fc80000000100 */
[----:B------:R-:W-:-:S07]  /*14a0*/  FFMA R5, R0, R3, R5 ;  /* 0x0000000300057223 */ /* 0x000fce0000000005 */
.L_x_3:
[----:B------:R-:W-:Y:S05]  /*14b0*/  BSYNC.RECONVERGENT B0 ;  /* 0x0000000000007941 */ /* 0x000fea0003800200 */
.L_x_1:
[----:B------:R-:W0:Y:S02]  /*14c0*/  LDC.64 R2, c[0x0][0x388] ;  /* 0x0000e200ff027b82 */ /* 0x000e240000000a00 */
[----:B0-----:R-:W-:-:S05]  /*14d0*/  IMAD.WIDE.U32 R6, R6, 0x4, R2 ;  /* 0x0000000406067825 */ /* 0x001fca00078e0002 */
[----:B------:R-:W-:Y:S01]  /*14e0*/  STG.E desc[UR6][R6.64], R5 ;  /* 0x0000000506007986 */ /* 0x000fe2000c101906 */
[----:B------:R-:W-:Y:S05]  /*14f0*/  EXIT ;  /* 0x000000000000794d */ /* 0x000fea0003800000 */
        .weak           $__internal_0_$__cuda_sm20_sqrt_rn_f32_slowpath
        .type           $__internal_0_$__cuda_sm20_sqrt_rn_f32_slowpath,@function
        .size           $__internal_0_$__cuda_sm20_sqrt_rn_f32_slowpath,(.L_x_6 - $__internal_0_$__cuda_sm20_sqrt_rn_f32_slowpath)
$__internal_0_$__cuda_sm20_sqrt_rn_f32_slowpath:
[----:B------:R-:W-:-:S13]  /*1500*/  LOP3.LUT P0, RZ, R0, 0x7fffffff, RZ, 0xc0, !PT ;  /* 0x7fffffff00ff7812 */ /* 0x000fda000780c0ff */
[----:B------:R-:W-:Y:S01]  /*1510*/  @!P0 MOV R2, R0 ;  /* 0x0000000000028202 */ /* 0x000fe20000000f00 */
[----:B------:R-:W-:Y:S06]  /*1520*/  @!P0 BRA `(.L_x_4) ;  /* 0x0000000000408947 */ /* 0x000fec0003800000 */
[----:B------:R-:W-:-:S13]  /*1530*/  FSETP.GEU.FTZ.AND P0, PT, R0, RZ, PT ;  /* 0x000000ff0000720b */ /* 0x000fda0003f1e000 */
[----:B------:R-:W-:Y:S01]  /*1540*/  @!P0 MOV R2, 0x7fffffff ;  /* 0x7fffffff00028802 */ /* 0x000fe20000000f00 */
[----:B------:R-:W-:Y:S06]  /*1550*/  @!P0 BRA `(.L_x_4) ;  /* 0x0000000000348947 */ /* 0x000fec0003800000 */
[----:B------:R-:W-:-:S13]  /*1560*/  FSETP.GTU.FTZ.AND P0, PT, |R0|, +INF , PT ;  /* 0x7f8000000000780b */ /* 0x000fda0003f1c200 */
[----:B------:R-:W-:Y:S01]  /*1570*/  @P0 FADD.FTZ R2, R0, 1 ;  /* 0x3f80000000020421 */ /* 0x000fe20000010000 */
[----:B------:R-:W-:Y:S06]  /*1580*/  @P0 BRA `(.L_x_4) ;  /* 0x0000000000280947 */ /* 0x000fec0003800000 */
[----:B------:R-:W-:-:S13]  /*1590*/  FSETP.NEU.FTZ.AND P0, PT, |R0|, +INF , PT ;  /* 0x7f8000000000780b */ /* 0x000fda0003f1d200 */
[----:B------:R-:W-:-:S04]  /*15a0*/  @P0 FFMA R3, R0, 1.84467440737095516160e+19, RZ ;  /* 0x5f80000000030823 */ /* 0x000fc800000000ff */
[----:B------:R-:W0:Y:S02]  /*15b0*/  @P0 MUFU.RSQ R2, R3 ;  /* 0x0000000300020308 */ /* 0x000e240000001400 */
[----:B0-----:R-:W-:Y:S01]  /*15c0*/  @P0 FMUL.FTZ R4, R3, R2 ;  /* 0x0000000203040220 */ /* 0x001fe20000410000 */
[----:B------:R-:W-:Y:S01]  /*15d0*/  @P0 FMUL.FTZ R7, R2, 0.5 ;  /* 0x3f00000002070820 */ /* 0x000fe20000410000 */
[----:B------:R-:W-:Y:S02]  /*15e0*/  @!P0 MOV R2, R0 ;  /* 0x0000000000028202 */ /* 0x000fe40000000f00 */
[----:B------:R-:W-:-:S04]  /*15f0*/  @P0 FADD.FTZ R5, -R4, -RZ ;  /* 0x800000ff04050221 */ /* 0x000fc80000010100 */
[----:B------:R-:W-:-:S04]  /*1600*/  @P0 FFMA R5, R4, R5, R3 ;  /* 0x0000000504050223 */ /* 0x000fc80000000003 */
[----:B------:R-:W-:-:S04]  /*1610*/  @P0 FFMA R5, R5, R7, R4 ;  /* 0x0000000705050223 */ /* 0x000fc80000000004 */
[----:B------:R-:W-:-:S07]  /*1620*/  @P0 FMUL.FTZ R2, R5, 2.3283064365386962891e-10 ;  /* 0x2f80000005020820 */ /* 0x000fce0000410000 */
.L_x_4:
[----:B------:R-:W-:Y:S01]  /*1630*/  HFMA2 R3, -RZ, RZ, 0, 0 ;  /* 0x00000000ff037431 */ /* 0x000fe200000001ff */
[----:B------:R-:W-:Y:S02]  /*1640*/  MOV R5, R2 ;  /* 0x0000000200057202 */ /* 0x000fe40000000f00 */
[----:B------:R-:W-:-:S04]  /*1650*/  MOV R2, R8 ;  /* 0x0000000800027202 */ /* 0x000fc80000000f00 */
[----:B------:R-:W-:Y:S05]  /*1660*/  RET.REL.NODEC R2 `(main_kernel) ;  /* 0xffffffe802647950 */ /* 0x000fea0003c3ffff */
.L_x_5:
[----:B------:R-:W-:-:S00]  /*1670*/  BRA `(.L_x_5) ;  /* 0xfffffffc00fc7947 */ /* 0x000fc0000383ffff */
[----:B------:R-:W-:-:S00]  /*1680*/  NOP ;  /* 0x0000000000007918 */ /* 0x000fc00000000000 */
[----:B------:R-:W-:-:S00]  /*1690*/  NOP ;  /* 0x0000000000007918 */ /* 0x000fc00000000000 */
[----:B------:R-:W-:-:S00]  /*16a0*/  NOP ;  /* 0x0000000000007918 */ /* 0x000fc00000000000 */
[----:B------:R-:W-:-:S00]  /*16b0*/  NOP ;  /* 0x0000000000007918 */ /* 0x000fc00000000000 */
[----:B------:R-:W-:-:S00]  /*16c0*/  NOP ;  /* 0x0000000000007918 */ /* 0x000fc00000000000 */
[----:B------:R-:W-:-:S00]  /*16d0*/  NOP ;  /* 0x0000000000007918 */ /* 0x000fc00000000000 */
[----:B------:R-:W-:-:S00]  /*16e0*/  NOP ;  /* 0x0000000000007918 */ /* 0x000fc00000000000 */
[----:B------:R-:W-:-:S00]  /*16f0*/  NOP ;  /* 0x0000000000007918 */ /* 0x000fc00000000000 */
.L_x_6:


//--------------------- .nv.shared.main_kernel    --------------------------
	.section	.nv.shared.main_kernel,"aw",@nobits
	.sectionflags	@""
	.align	4
.nv.shared.main_kernel:
	.zero		1124


//--------------------- .nv.shared.reserved.0     --------------------------
	.section	.nv.shared.reserved.0,"aw",@nobits
	.weak		__nv_reservedSMEM_offset_0_alias
	.size		__nv_reservedSMEM_offset_0_alias, 0, 64
	.other		__nv_reservedSMEM_offset_0_alias,@"STO_CUDA_RESERVED_SHARED STV_DEFAULT"
__nv_reservedSMEM_offset_0_alias:
	.zero		0
	.zero		64


//--------------------- .nv.constant0.main_kernel --------------------------
	.section	.nv.constant0.main_kernel,"a",@progbits
	.sectionflags	@""
	.align	4
.nv.constant0.main_kernel:
	.zero		912


//--------------------- SYMBOLS --------------------------

	.type		.nv.reservedSmem.offset0,@object
	.size		.nv.reservedSmem.offset0,0x4
	.type		.nv.reservedSmem.cap,@object
	.size		.nv.reservedSmem.cap,0x4
